//
// Generated by NVIDIA NVVM Compiler
//
// Compiler Build ID: CL-36424714
// Cuda compilation tools, release 13.0, V13.0.88
// Based on NVVM 20.0.0
//

.version 9.0
.target sm_100
.address_size 64

	// .globl	_Z6kernelPiS_i
// _ZZ6kernelPiS_iE12shared_array has been demoted

.visible .entry _Z6kernelPiS_i(
	.param .u64 .ptr .align 1 _Z6kernelPiS_i_param_0,
	.param .u64 .ptr .align 1 _Z6kernelPiS_i_param_1,
	.param .u32 _Z6kernelPiS_i_param_2
)
{
	.reg .pred 	%p<9>;
	.reg .b32 	%r<80>;
	.reg .b64 	%rd<13>;
	// demoted variable
	.shared .align 4 .b8 _ZZ6kernelPiS_iE12shared_array[208];
	ld.param.u64 	%rd4, [_Z6kernelPiS_i_param_0];
	ld.param.u64 	%rd3, [_Z6kernelPiS_i_param_1];
	ld.param.u32 	%r6, [_Z6kernelPiS_i_param_2];
	cvta.to.global.u64 	%rd1, %rd4;
	mov.u32 	%r1, %ctaid.x;
	mov.u32 	%r2, %ntid.x;
	mov.u32 	%r3, %tid.x;
	mad.lo.s32 	%r4, %r1, %r2, %r3;
	mul.wide.u32 	%rd5, %r4, 4;
	add.s64 	%rd2, %rd1, %rd5;
	ld.global.u32 	%r7, [%rd2];
	shl.b32 	%r8, %r3, 2;
	mov.u32 	%r9, _ZZ6kernelPiS_iE12shared_array;
	add.s32 	%r5, %r9, %r8;
	st.shared.u32 	[%r5+40], %r7;
	setp.gt.u32 	%p1, %r3, 9;
	@%p1 bra 	$L__BB0_4;
	setp.eq.s32 	%p2, %r1, 0;
	@%p2 bra 	$L__BB0_3;
	add.s32 	%r10, %r4, -10;
	mul.wide.u32 	%rd6, %r10, 4;
	add.s64 	%rd7, %rd1, %rd6;
	ld.global.u32 	%r11, [%rd7];
	st.shared.u32 	[%r5], %r11;
	bra.uni 	$L__BB0_4;
$L__BB0_3:
	mov.b32 	%r12, 0;
	st.shared.u32 	[%r5], %r12;
$L__BB0_4:
	add.s32 	%r13, %r2, -10;
	setp.lt.u32 	%p3, %r3, %r13;
	@%p3 bra 	$L__BB0_8;
	mov.u32 	%r14, %nctaid.x;
	add.s32 	%r15, %r14, -1;
	setp.ge.u32 	%p4, %r1, %r15;
	@%p4 bra 	$L__BB0_7;
	add.s32 	%r17, %r4, 10;
	mul.wide.u32 	%rd8, %r17, 4;
	add.s64 	%rd9, %rd1, %rd8;
	ld.global.u32 	%r18, [%rd9];
	st.shared.u32 	[%r5+80], %r18;
	bra.uni 	$L__BB0_8;
$L__BB0_7:
	mov.b32 	%r16, 0;
	st.shared.u32 	[%r5+80], %r16;
$L__BB0_8:
	bar.sync 	0;
	setp.ge.s32 	%p5, %r4, %r6;
	setp.lt.s32 	%p6, %r4, 0;
	or.pred  	%p7, %p6, %p5;
	@%p7 bra 	$L__BB0_10;
	ld.global.u32 	%r19, [%rd2];
	ld.shared.u32 	%r21, [%r5];
	ld.shared.u32 	%r23, [%r5+4];
	ld.shared.u32 	%r25, [%r5+8];
	ld.shared.u32 	%r27, [%r5+12];
	ld.shared.u32 	%r29, [%r5+16];
	ld.shared.u32 	%r31, [%r5+20];
	ld.shared.u32 	%r33, [%r5+24];
	ld.shared.u32 	%r35, [%r5+28];
	ld.shared.u32 	%r37, [%r5+32];
	ld.shared.u32 	%r39, [%r5+36];
	ld.shared.u32 	%r41, [%r5+44];
	ld.shared.u32 	%r43, [%r5+48];
	ld.shared.u32 	%r45, [%r5+52];
	ld.shared.u32 	%r47, [%r5+56];
	ld.shared.u32 	%r49, [%r5+60];
	ld.shared.u32 	%r51, [%r5+64];
	ld.shared.u32 	%r53, [%r5+68];
	ld.shared.u32 	%r55, [%r5+72];
	ld.shared.u32 	%r57, [%r5+76];
	ld.shared.u32 	%r59, [%r5+80];
	max.s32 	%r60, %r59, %r57;
	max.s32 	%r61, %r60, %r55;
	max.s32 	%r62, %r61, %r53;
	max.s32 	%r63, %r62, %r51;
	max.s32 	%r64, %r63, %r49;
	max.s32 	%r65, %r64, %r47;
	max.s32 	%r66, %r65, %r45;
	max.s32 	%r67, %r66, %r43;
	max.s32 	%r68, %r67, %r41;
	max.s32 	%r69, %r68, %r39;
	max.s32 	%r70, %r69, %r37;
	max.s32 	%r71, %r70, %r35;
	max.s32 	%r72, %r71, %r33;
	max.s32 	%r73, %r72, %r31;
	max.s32 	%r74, %r73, %r29;
	max.s32 	%r75, %r74, %r27;
	max.s32 	%r76, %r75, %r25;
	max.s32 	%r77, %r76, %r23;
	max.s32 	%r78, %r77, %r21;
	setp.lt.s32 	%p8, %r78, %r19;
	selp.u32 	%r79, 1, 0, %p8;
	cvta.to.global.u64 	%rd10, %rd3;
	add.s64 	%rd12, %rd10, %rd5;
	st.global.u32 	[%rd12], %r79;
$L__BB0_10:
	ret;

}


// ===== COMPILED SASS (sm_100) =====

	.target	sm_100

	.elftype	@"ET_EXEC"


//--------------------- .note.nv.tkinfo           --------------------------
	.section	.note.nv.tkinfo,"",@"SHT_NOTE"
	.sectionflags	@"SHF_NOTE_NV_TKINFO"
	.tkinfo
        /*0018*/ 	.word	0x00000002
        /*0030*/ 	.string	""
        /*0030*/ 	.string	"ptxas"
        /*0030*/ 	.string	"Cuda compilation tools, release 13.0, V13.0.88"
        /*0030*/ 	.string	"Build cuda_13.0.r13.0/compiler.36424714_0"
        /*0030*/ 	.string	"-arch sm_100 -m 64 "



//--------------------- .note.nv.cuinfo           --------------------------
	.section	.note.nv.cuinfo,"",@"SHT_NOTE"
	.sectionflags	@"SHF_NOTE_NV_CUINFO"
        /*0018*/ 	.short	0x0002
        /*001a*/ 	.short	0x0064
        /*001c*/ 	.short	0x0082
	.zero		2


//--------------------- .nv.info                  --------------------------
	.section	.nv.info,"",@"SHT_CUDA_INFO"
	.align	4


	//----- nvinfo : EIATTR_REGCOUNT
	.align		4
        /*0000*/ 	.byte	0x04, 0x2f
        /*0002*/ 	.short	(.L_1 - .L_0)
	.align		4
.L_0:
        /*0004*/ 	.word	index@(_Z6kernelPiS_i)
        /*0008*/ 	.word	0x0000001a


	//----- nvinfo : EIATTR_FRAME_SIZE
	.align		4
.L_1:
        /*000c*/ 	.byte	0x04, 0x11
        /*000e*/ 	.short	(.L_3 - .L_2)
	.align		4
.L_2:
        /*0010*/ 	.word	index@(_Z6kernelPiS_i)
        /*0014*/ 	.word	0x00000000


	//----- nvinfo : EIATTR_MIN_STACK_SIZE
	.align		4
.L_3:
        /*0018*/ 	.byte	0x04, 0x12
        /*001a*/ 	.short	(.L_5 - .L_4)
	.align		4
.L_4:
        /*001c*/ 	.word	index@(_Z6kernelPiS_i)
        /*0020*/ 	.word	0x00000000
.L_5:


//--------------------- .nv.compat                --------------------------
	.section	.nv.compat,"",@"SHT_CUDA_COMPAT_INFO"
	.align	4
        /*0000*/ 	.byte	0x02, 0x09, 0x00, 0x00, 0x02, 0x02, 0x01, 0x00, 0x02, 0x05, 0x05, 0x00, 0x03, 0x07, 0x01, 0x01
        /*0010*/ 	.byte	0x02, 0x03, 0x00, 0x00, 0x02, 0x06, 0x01, 0x00, 0x04, 0x0b, 0x08, 0x00, 0x09, 0x00, 0x00, 0x00
        /*0020*/ 	.byte	0x00, 0x00, 0x00, 0x00


//--------------------- .nv.info._Z6kernelPiS_i   --------------------------
	.section	.nv.info._Z6kernelPiS_i,"",@"SHT_CUDA_INFO"
	.sectionflags	@""
	.align	4


	//----- nvinfo : EIATTR_CUDA_API_VERSION
	.align		4
        /*0000*/ 	.byte	0x04, 0x37
        /*0002*/ 	.short	(.L_7 - .L_6)
.L_6:
        /*0004*/ 	.word	0x00000082


	//----- nvinfo : EIATTR_KPARAM_INFO
	.align		4
.L_7:
        /*0008*/ 	.byte	0x04, 0x17
        /*000a*/ 	.short	(.L_9 - .L_8)
.L_8:
        /*000c*/ 	.word	0x00000000
        /*0010*/ 	.short	0x0002
        /*0012*/ 	.short	0x0010
        /*0014*/ 	.byte	0x00, 0xf0, 0x11, 0x00


	//----- nvinfo : EIATTR_KPARAM_INFO
	.align		4
.L_9:
        /*0018*/ 	.byte	0x04, 0x17
        /*001a*/ 	.short	(.L_11 - .L_10)
.L_10:
        /*001c*/ 	.word	0x00000000
        /*0020*/ 	.short	0x0001
        /*0022*/ 	.short	0x0008
        /*0024*/ 	.byte	0x00, 0xf5, 0x21, 0x00


	//----- nvinfo : EIATTR_KPARAM_INFO
	.align		4
.L_11:
        /*0028*/ 	.byte	0x04, 0x17
        /*002a*/ 	.short	(.L_13 - .L_12)
.L_12:
        /*002c*/ 	.word	0x00000000
        /*0030*/ 	.short	0x0000
        /*0032*/ 	.short	0x0000
        /*0034*/ 	.byte	0x00, 0xf5, 0x21, 0x00


	//----- nvinfo : EIATTR_SPARSE_MMA_MASK
	.align		4
.L_13:
        /*0038*/ 	.byte	0x03, 0x50
        /*003a*/ 	.short	0x0000


	//----- nvinfo : EIATTR_MAXREG_COUNT
	.align		4
        /*003c*/ 	.byte	0x03, 0x1b
        /*003e*/ 	.short	0x00ff


	//----- nvinfo : EIATTR_NUM_BARRIERS
	.align		4
        /*0040*/ 	.byte	0x02, 0x4c
        /*0042*/ 	.byte	0x01
	.zero		1


	//----- nvinfo : EIATTR_MERCURY_ISA_VERSION
	.align		4
        /*0044*/ 	.byte	0x03, 0x5f
        /*0046*/ 	.short	0x0101


	//----- nvinfo : EIATTR_VRC_CTA_INIT_COUNT
	.align		4
        /*0048*/ 	.byte	0x02, 0x4a
	.zero		1
	.zero		1


	//----- nvinfo : EIATTR_EXIT_INSTR_OFFSETS
	.align		4
        /*004c*/ 	.byte	0x04, 0x1c
        /*004e*/ 	.short	(.L_15 - .L_14)


	//   ....[0]....
.L_14:
        /*0050*/ 	.word	0x000002d0


	//   ....[1]....
        /*0054*/ 	.word	0x00000520


	//----- nvinfo : EIATTR_CRS_STACK_SIZE
	.align		4
.L_15:
        /*0058*/ 	.byte	0x04, 0x1e
        /*005a*/ 	.short	(.L_17 - .L_16)
.L_16:
        /*005c*/ 	.word	0x00000000


	//----- nvinfo : EIATTR_CBANK_PARAM_SIZE
	.align		4
.L_17:
        /*0060*/ 	.byte	0x03, 0x19
        /*0062*/ 	.short	0x0014


	//----- nvinfo : EIATTR_PARAM_CBANK
	.align		4
        /*0064*/ 	.byte	0x04, 0x0a
        /*0066*/ 	.short	(.L_19 - .L_18)
	.align		4
.L_18:
        /*0068*/ 	.word	index@(.nv.constant0._Z6kernelPiS_i)
        /*006c*/ 	.short	0x0380
        /*006e*/ 	.short	0x0014


	//----- nvinfo : EIATTR_SW_WAR
	.align		4
.L_19:
        /*0070*/ 	.byte	0x04, 0x36
        /*0072*/ 	.short	(.L_21 - .L_20)
.L_20:
        /*0074*/ 	.word	0x00000008
.L_21:


//--------------------- .nv.callgraph             --------------------------
	.section	.nv.callgraph,"",@"SHT_CUDA_CALLGRAPH"
	.align	4
	.sectionentsize	8
	.align		4
        /*0000*/ 	.word	0x00000000
	.align		4
        /*0004*/ 	.word	0xffffffff
	.align		4
        /*0008*/ 	.word	0x00000000
	.align		4
        /*000c*/ 	.word	0xfffffffe
	.align		4
        /*0010*/ 	.word	0x00000000
	.align		4
        /*0014*/ 	.word	0xfffffffd
	.align		4
        /*0018*/ 	.word	0x00000000
	.align		4
        /*001c*/ 	.word	0xfffffffc


//--------------------- .text._Z6kernelPiS_i      --------------------------
	.section	.text._Z6kernelPiS_i,"ax",@progbits
	.align	128
        .global         _Z6kernelPiS_i
        .type           _Z6kernelPiS_i,@function
        .size           _Z6kernelPiS_i,(.L_x_7 - _Z6kernelPiS_i)
        .other          _Z6kernelPiS_i,@"STO_CUDA_ENTRY STV_DEFAULT"
_Z6kernelPiS_i:
.text._Z6kernelPiS_i:
[----:B------:R-:W-:Y:S01]  /*0000*/  LDC R1, c[0x0][0x37c] ;  /* 0x0000df00ff017b82 */ /* 0x000fe20000000800 */
[----:B------:R-:W0:Y:S07]  /*0010*/  S2R R11, SR_TID.X ;  /* 0x00000000000b7919 */ /* 0x000e2e0000002100 */
[----:B------:R-:W0:Y:S01]  /*0020*/  S2UR UR8, SR_CTAID.X ;  /* 0x00000000000879c3 */ /* 0x000e220000002500 */
[----:B------:R-:W1:Y:S07]  /*0030*/  LDCU.64 UR6, c[0x0][0x358] ;  /* 0x00006b00ff0677ac */ /* 0x000e6e0008000a00 */
[----:B------:R-:W0:Y:S08]  /*0040*/  LDC R10, c[0x0][0x360] ;  /* 0x0000d800ff0a7b82 */ /* 0x000e300000000800 */
[----:B------:R-:W2:Y:S01]  /*0050*/  LDC.64 R8, c[0x0][0x380] ;  /* 0x0000e000ff087b82 */ /* 0x000ea20000000a00 */
[----:B0-----:R-:W-:-:S04]  /*0060*/  IMAD R0, R10, UR8, R11 ;  /* 0x000000080a007c24 */ /* 0x001fc8000f8e020b */
[----:B--2---:R-:W-:-:S05]  /*0070*/  IMAD.WIDE.U32 R4, R0, 0x4, R8 ;  /* 0x0000000400047825 */ /* 0x004fca00078e0008 */
[----:B-1----:R-:W2:Y:S01]  /*0080*/  LDG.E R3, desc[UR6][R4.64] ;  /* 0x0000000604037981 */ /* 0x002ea2000c1e1900 */
[----:B------:R-:W0:Y:S01]  /*0090*/  S2UR UR5, SR_CgaCtaId ;  /* 0x00000000000579c3 */ /* 0x000e220000008800 */
[----:B------:R-:W-:Y:S01]  /*00a0*/  UMOV UR4, 0x400 ;  /* 0x0000040000047882 */ /* 0x000fe20000000000 */
[----:B------:R-:W-:Y:S01]  /*00b0*/  ISETP.GT.U32.AND P0, PT, R11, 0x9, PT ;  /* 0x000000090b00780c */ /* 0x000fe20003f04070 */
[----:B------:R-:W-:Y:S01]  /*00c0*/  BSSY.RECONVERGENT B0, `(.L_x_0) ;  /* 0x000000d000007945 */ /* 0x000fe20003800200 */
[----:B0-----:R-:W-:-:S06]  /*00d0*/  ULEA UR4, UR5, UR4, 0x18 ;  /* 0x0000000405047291 */ /* 0x001fcc000f8ec0ff */
[----:B------:R-:W-:-:S05]  /*00e0*/  LEA R2, R11, UR4, 0x2 ;  /* 0x000000040b027c11 */ /* 0x000fca000f8e10ff */
[----:B--2---:R0:W-:Y:S01]  /*00f0*/  STS [R2+0x28], R3 ;  /* 0x0000280302007388 */ /* 0x0041e20000000800 */
[----:B------:R-:W-:Y:S05]  /*0100*/  @P0 BRA `(.L_x_1) ;  /* 0x0000000000200947 */ /* 0x000fea0003800000 */
[----:B------:R-:W-:-:S09]  /*0110*/  UISETP.NE.AND UP0, UPT, UR8, URZ, UPT ;  /* 0x000000ff0800728c */ /* 0x000fd2000bf05270 */
[----:B------:R-:W-:Y:S05]  /*0120*/  BRA.U !UP0, `(.L_x_2) ;  /* 0x0000000108147547 */ /* 0x000fea000b800000 */
[----:B------:R-:W-:-:S04]  /*0130*/  VIADD R7, R0, 0xfffffff6 ;  /* 0xfffffff600077836 */ /* 0x000fc80000000000 */
[----:B------:R-:W-:-:S06]  /*0140*/  IMAD.WIDE.U32 R6, R7, 0x4, R8 ;  /* 0x0000000407067825 */ /* 0x000fcc00078e0008 */
[----:B------:R-:W2:Y:S04]  /*0150*/  LDG.E R7, desc[UR6][R6.64] ;  /* 0x0000000606077981 */ /* 0x000ea8000c1e1900 */
[----:B--2---:R1:W-:Y:S01]  /*0160*/  STS [R2], R7 ;  /* 0x0000000702007388 */ /* 0x0043e20000000800 */
[----:B------:R-:W-:Y:S05]  /*0170*/  BRA `(.L_x_1) ;  /* 0x0000000000047947 */ /* 0x000fea0003800000 */
.L_x_2:
[----:B------:R2:W-:Y:S02]  /*0180*/  STS [R2], RZ ;  /* 0x000000ff02007388 */ /* 0x0005e40000000800 */
.L_x_1:
[----:B------:R-:W-:Y:S05]  /*0190*/  BSYNC.RECONVERGENT B0 ;  /* 0x0000000000007941 */ /* 0x000fea0003800200 */
.L_x_0:
[----:B0-----:R-:W-:Y:S01]  /*01a0*/  VIADD R3, R10, 0xfffffff6 ;  /* 0xfffffff60a037836 */ /* 0x001fe20000000000 */
[----:B------:R-:W-:Y:S04]  /*01b0*/  BSSY.RECONVERGENT B0, `(.L_x_3) ;  /* 0x000000d000007945 */ /* 0x000fe80003800200 */
[----:B------:R-:W-:-:S13]  /*01c0*/  ISETP.GE.U32.AND P0, PT, R11, R3, PT ;  /* 0x000000030b00720c */ /* 0x000fda0003f06070 */
[----:B------:R-:W-:Y:S05]  /*01d0*/  @!P0 BRA `(.L_x_4) ;  /* 0x0000000000288947 */ /* 0x000fea0003800000 */
[----:B------:R-:W0:Y:S02]  /*01e0*/  LDCU UR4, c[0x0][0x370] ;  /* 0x00006e00ff0477ac */ /* 0x000e240008000800 */
[----:B0-----:R-:W-:-:S04]  /*01f0*/  UIADD3 UR4, UPT, UPT, UR4, -0x1, URZ ;  /* 0xffffffff04047890 */ /* 0x001fc8000fffe0ff */
[----:B------:R-:W-:-:S09]  /*0200*/  UISETP.GE.U32.AND UP0, UPT, UR8, UR4, UPT ;  /* 0x000000040800728c */ /* 0x000fd2000bf06070 */
[----:B------:R-:W-:Y:S05]  /*0210*/  BRA.U UP0, `(.L_x_5) ;  /* 0x0000000100147547 */ /* 0x000fea000b800000 */
[----:B-1----:R-:W-:-:S04]  /*0220*/  VIADD R7, R0, 0xa ;  /* 0x0000000a00077836 */ /* 0x002fc80000000000 */
[----:B------:R-:W-:-:S06]  /*0230*/  IMAD.WIDE.U32 R6, R7, 0x4, R8 ;  /* 0x0000000407067825 */ /* 0x000fcc00078e0008 */
[----:B------:R-:W3:Y:S04]  /*0240*/  LDG.E R7, desc[UR6][R6.64] ;  /* 0x0000000606077981 */ /* 0x000ee8000c1e1900 */
[----:B---3--:R3:W-:Y:S01]  /*0250*/  STS [R2+0x50], R7 ;  /* 0x0000500702007388 */ /* 0x0087e20000000800 */
[----:B------:R-:W-:Y:S05]  /*0260*/  BRA `(.L_x_4) ;  /* 0x0000000000047947 */ /* 0x000fea0003800000 */
.L_x_5:
[----:B------:R0:W-:Y:S02]  /*0270*/  STS [R2+0x50], RZ ;  /* 0x000050ff02007388 */ /* 0x0001e40000000800 */
.L_x_4:
[----:B------:R-:W-:Y:S05]  /*0280*/  BSYNC.RECONVERGENT B0 ;  /* 0x0000000000007941 */ /* 0x000fea0003800200 */
.L_x_3:
[----:B------:R-:W4:Y:S01]  /*0290*/  LDCU UR4, c[0x0][0x390] ;  /* 0x00007200ff0477ac */ /* 0x000f220008000800 */
[----:B------:R-:W-:Y:S01]  /*02a0*/  BAR.SYNC.DEFER_BLOCKING 0x0 ;  /* 0x0000000000007b1d */ /* 0x000fe20000010000 */
[----:B----4-:R-:W-:-:S04]  /*02b0*/  ISETP.GE.AND P0, PT, R0, UR4, PT ;  /* 0x0000000400007c0c */ /* 0x010fc8000bf06270 */
[----:B------:R-:W-:-:S13]  /*02c0*/  ISETP.LT.OR P0, PT, R0, RZ, P0 ;  /* 0x000000ff0000720c */ /* 0x000fda0000701670 */
[----:B------:R-:W-:Y:S05]  /*02d0*/  @P0 EXIT ;  /* 0x000000000000094d */ /* 0x000fea0003800000 */
[----:B------:R4:W5:Y:S04]  /*02e0*/  LDG.E R4, desc[UR6][R4.64] ;  /* 0x0000000604047981 */ /* 0x000968000c1e1900 */
[----:B------:R-:W-:Y:S04]  /*02f0*/  LDS R21, [R2+0x48] ;  /* 0x0000480002157984 */ /* 0x000fe80000000800 */
[----:B------:R-:W-:Y:S04]  /*0300*/  LDS R22, [R2+0x4c] ;  /* 0x00004c0002167984 */ /* 0x000fe80000000800 */
[----:B------:R-:W0:Y:S04]  /*0310*/  LDS R23, [R2+0x50] ;  /* 0x0000500002177984 */ /* 0x000e280000000800 */
[----:B------:R-:W-:Y:S04]  /*0320*/  LDS R19, [R2+0x40] ;  /* 0x0000400002137984 */ /* 0x000fe80000000800 */
[----:B------:R-:W1:Y:S04]  /*0330*/  LDS R20, [R2+0x44] ;  /* 0x0000440002147984 */ /* 0x000e680000000800 */
[----:B------:R-:W-:Y:S04]  /*0340*/  LDS R17, [R2+0x38] ;  /* 0x0000380002117984 */ /* 0x000fe80000000800 */
[----:B------:R-:W2:Y:S04]  /*0350*/  LDS R18, [R2+0x3c] ;  /* 0x00003c0002127984 */ /* 0x000ea80000000800 */
[----:B------:R-:W-:Y:S04]  /*0360*/  LDS R15, [R2+0x30] ;  /* 0x00003000020f7984 */ /* 0x000fe80000000800 */
[----:B------:R-:W4:Y:S04]  /*0370*/  LDS R16, [R2+0x34] ;  /* 0x0000340002107984 */ /* 0x000f280000000800 */
[----:B------:R-:W-:Y:S04]  /*0380*/  LDS R13, [R2+0x24] ;  /* 0x00002400020d7984 */ /* 0x000fe80000000800 */
[----:B------:R-:W4:Y:S04]  /*0390*/  LDS R14, [R2+0x2c] ;  /* 0x00002c00020e7984 */ /* 0x000f280000000800 */
[----:B------:R-:W-:Y:S04]  /*03a0*/  LDS R3, [R2+0x1c] ;  /* 0x00001c0002037984 */ /* 0x000fe80000000800 */
[----:B------:R-:W4:Y:S01]  /*03b0*/  LDS R12, [R2+0x20] ;  /* 0x00002000020c7984 */ /* 0x000f220000000800 */
[----:B0-----:R-:W-:-:S03]  /*03c0*/  VIMNMX3 R21, R23, R22, R21, !PT ;  /* 0x000000161715720f */ /* 0x001fc60007800115 */
[----:B------:R-:W-:Y:S04]  /*03d0*/  LDS R9, [R2+0x14] ;  /* 0x0000140002097984 */ /* 0x000fe80000000800 */
[----:B------:R-:W0:Y:S01]  /*03e0*/  LDS R10, [R2+0x18] ;  /* 0x00001800020a7984 */ /* 0x000e220000000800 */
[----:B-1----:R-:W-:-:S03]  /*03f0*/  VIMNMX3 R19, R21, R20, R19, !PT ;  /* 0x000000141513720f */ /* 0x002fc60007800113 */
[----:B---3--:R-:W-:Y:S04]  /*0400*/  LDS R7, [R2+0xc] ;  /* 0x00000c0002077984 */ /* 0x008fe80000000800 */
[----:B------:R-:W1:Y:S01]  /*0410*/  LDS R8, [R2+0x10] ;  /* 0x0000100002087984 */ /* 0x000e620000000800 */
[----:B--2---:R-:W-:-:S03]  /*0420*/  VIMNMX3 R17, R19, R18, R17, !PT ;  /* 0x000000121311720f */ /* 0x004fc60007800111 */
[----:B----4-:R-:W-:Y:S04]  /*0430*/  LDS R5, [R2+0x4] ;  /* 0x0000040002057984 */ /* 0x010fe80000000800 */
[----:B------:R-:W2:Y:S01]  /*0440*/  LDS R6, [R2+0x8] ;  /* 0x0000080002067984 */ /* 0x000ea20000000800 */
[----:B------:R-:W-:-:S03]  /*0450*/  VIMNMX3 R15, R17, R16, R15, !PT ;  /* 0x00000010110f720f */ /* 0x000fc6000780010f */
[----:B------:R-:W3:Y:S01]  /*0460*/  LDS R11, [R2] ;  /* 0x00000000020b7984 */ /* 0x000ee20000000800 */
[----:B------:R-:W-:Y:S02]  /*0470*/  VIMNMX3 R13, R15, R14, R13, !PT ;  /* 0x0000000e0f0d720f */ /* 0x000fe4000780010d */
[----:B------:R-:W4:Y:S02]  /*0480*/  LDC.64 R14, c[0x0][0x388] ;  /* 0x0000e200ff0e7b82 */ /* 0x000f240000000a00 */
[----:B------:R-:W-:-:S04]  /*0490*/  VIMNMX3 R3, R13, R12, R3, !PT ;  /* 0x0000000c0d03720f */ /* 0x000fc80007800103 */
[----:B0-----:R-:W-:-:S04]  /*04a0*/  VIMNMX3 R3, R3, R10, R9, !PT ;  /* 0x0000000a0303720f */ /* 0x001fc80007800109 */
[----:B-1----:R-:W-:Y:S01]  /*04b0*/  VIMNMX3 R3, R3, R8, R7, !PT ;  /* 0x000000080303720f */ /* 0x002fe20007800107 */
[----:B----4-:R-:W-:-:S03]  /*04c0*/  IMAD.WIDE.U32 R14, R0, 0x4, R14 ;  /* 0x00000004000e7825 */ /* 0x010fc600078e000e */
[----:B--2---:R-:W-:-:S04]  /*04d0*/  VIMNMX3 R6, R3, R6, R5, !PT ;  /* 0x000000060306720f */ /* 0x004fc80007800105 */
[----:B---3--:R-:W-:-:S04]  /*04e0*/  VIMNMX R11, PT, PT, R11, R6, !PT ;  /* 0x000000060b0b7248 */ /* 0x008fc80007fe0100 */
[----:B-----5:R-:W-:-:S04]  /*04f0*/  ISETP.GE.AND P0, PT, R11, R4, PT ;  /* 0x000000040b00720c */ /* 0x020fc80003f06270 */
[----:B------:R-:W-:-:S05]  /*0500*/  SEL R3, RZ, 0x1, P0 ;  /* 0x00000001ff037807 */ /* 0x000fca0000000000 */
[----:B------:R-:W-:Y:S01]  /*0510*/  STG.E desc[UR6][R14.64], R3 ;  /* 0x000000030e007986 */ /* 0x000fe2000c101906 */
[----:B------:R-:W-:Y:S05]  /*0520*/  EXIT ;  /* 0x000000000000794d */ /* 0x000fea0003800000 */
.L_x_6:
[----:B------:R-:W-:-:S00]  /*0530*/  BRA `(.L_x_6) ;  /* 0xfffffffc00fc7947 */ /* 0x000fc0000383ffff */
[----:B------:R-:W-:-:S00]  /*0540*/  NOP ;  /* 0x0000000000007918 */ /* 0x000fc00000000000 */
        /* <DEDUP_REMOVED lines=11> */
.L_x_7:


//--------------------- .nv.shared._Z6kernelPiS_i --------------------------
	.section	.nv.shared._Z6kernelPiS_i,"aw",@nobits
	.sectionflags	@""
	.align	4
.nv.shared._Z6kernelPiS_i:
	.zero		1232


//--------------------- .nv.shared.reserved.0     --------------------------
	.section	.nv.shared.reserved.0,"aw",@nobits
	.weak		__nv_reservedSMEM_offset_0_alias
	.size		__nv_reservedSMEM_offset_0_alias, 0, 64
	.other		__nv_reservedSMEM_offset_0_alias,@"STO_CUDA_RESERVED_SHARED STV_DEFAULT"
__nv_reservedSMEM_offset_0_alias:
	.zero		0
	.zero		64


//--------------------- .nv.constant0._Z6kernelPiS_i --------------------------
	.section	.nv.constant0._Z6kernelPiS_i,"a",@progbits
	.sectionflags	@""
	.align	4
.nv.constant0._Z6kernelPiS_i:
	.zero		916


//--------------------- SYMBOLS --------------------------

	.type		.nv.reservedSmem.offset0,@object
	.size		.nv.reservedSmem.offset0,0x4
	.type		.nv.reservedSmem.cap,@object
	.size		.nv.reservedSmem.cap,0x4
